//
// Generated by NVIDIA NVVM Compiler
//
// Compiler Build ID: CL-36424714
// Cuda compilation tools, release 13.0, V13.0.88
// Based on NVVM 20.0.0
//

.version 9.0
.target sm_100
.address_size 64

	// .globl	_Z15odd_even_kernelPii
// _ZZ15odd_even_kernelPiiE12shared_array has been demoted
// _ZZ15odd_even_kernelPiiE8isSorted_$_0 has been demoted

.visible .entry _Z15odd_even_kernelPii(
	.param .u64 .ptr .align 1 _Z15odd_even_kernelPii_param_0,
	.param .u32 _Z15odd_even_kernelPii_param_1
)
{
	.reg .pred 	%p<14>;
	.reg .b16 	%rs<7>;
	.reg .b32 	%r<15>;
	.reg .b64 	%rd<5>;
	// demoted variable
	.shared .align 4 .b8 _ZZ15odd_even_kernelPiiE12shared_array[4096];
	// demoted variable
	.shared .align 1 .u8 _ZZ15odd_even_kernelPiiE8isSorted_$_0;
	ld.param.u64 	%rd2, [_Z15odd_even_kernelPii_param_0];
	ld.param.u32 	%r7, [_Z15odd_even_kernelPii_param_1];
	mov.u32 	%r1, %tid.x;
	setp.ge.s32 	%p3, %r1, %r7;
	@%p3 bra 	$L__BB0_13;
	bar.sync 	0;
	setp.ne.s32 	%p4, %r1, 0;
	@%p4 bra 	$L__BB0_3;
	mov.b16 	%rs1, 0;
	st.shared.u8 	[_ZZ15odd_even_kernelPiiE8isSorted_$_0], %rs1;
$L__BB0_3:
	cvta.to.global.u64 	%rd3, %rd2;
	mul.wide.u32 	%rd4, %r1, 4;
	add.s64 	%rd1, %rd3, %rd4;
	ld.global.u32 	%r8, [%rd1];
	shl.b32 	%r9, %r1, 2;
	mov.u32 	%r10, _ZZ15odd_even_kernelPiiE12shared_array;
	add.s32 	%r2, %r10, %r9;
	st.shared.u32 	[%r2], %r8;
	bar.sync 	0;
	ld.shared.u8 	%rs2, [_ZZ15odd_even_kernelPiiE8isSorted_$_0];
	setp.ne.s16 	%p5, %rs2, 0;
	@%p5 bra 	$L__BB0_12;
	and.b32  	%r12, %r1, 1;
	setp.eq.b32 	%p6, %r12, 1;
	add.s32 	%r13, %r1, 1;
	setp.ne.s32 	%p7, %r13, %r7;
	and.pred  	%p1, %p6, %p7;
	setp.eq.s32 	%p8, %r12, 0;
	and.pred  	%p2, %p8, %p7;
	not.pred 	%p9, %p1;
	not.pred 	%p11, %p2;
$L__BB0_5:
	mov.b16 	%rs3, 1;
	st.shared.u8 	[_ZZ15odd_even_kernelPiiE8isSorted_$_0], %rs3;
	@%p9 bra 	$L__BB0_8;
	ld.shared.u32 	%r3, [%r2];
	ld.shared.u32 	%r4, [%r2+4];
	setp.le.s32 	%p10, %r3, %r4;
	@%p10 bra 	$L__BB0_8;
	st.shared.u32 	[%r2+4], %r3;
	st.shared.u32 	[%r2], %r4;
	mov.b16 	%rs4, 0;
	st.shared.u8 	[_ZZ15odd_even_kernelPiiE8isSorted_$_0], %rs4;
$L__BB0_8:
	bar.sync 	0;
	@%p11 bra 	$L__BB0_11;
	ld.shared.u32 	%r5, [%r2];
	ld.shared.u32 	%r6, [%r2+4];
	setp.le.s32 	%p12, %r5, %r6;
	@%p12 bra 	$L__BB0_11;
	st.shared.u32 	[%r2+4], %r5;
	st.shared.u32 	[%r2], %r6;
	mov.b16 	%rs5, 0;
	st.shared.u8 	[_ZZ15odd_even_kernelPiiE8isSorted_$_0], %rs5;
$L__BB0_11:
	bar.sync 	0;
	ld.shared.u8 	%rs6, [_ZZ15odd_even_kernelPiiE8isSorted_$_0];
	setp.eq.s16 	%p13, %rs6, 0;
	@%p13 bra 	$L__BB0_5;
$L__BB0_12:
	ld.shared.u32 	%r14, [%r2];
	st.global.u32 	[%rd1], %r14;
$L__BB0_13:
	ret;

}


// ===== COMPILED SASS (sm_100) =====

	.target	sm_100

	.elftype	@"ET_EXEC"


//--------------------- .note.nv.tkinfo           --------------------------
	.section	.note.nv.tkinfo,"",@"SHT_NOTE"
	.sectionflags	@"SHF_NOTE_NV_TKINFO"
	.tkinfo
        /*0018*/ 	.word	0x00000002
        /*0030*/ 	.string	""
        /*0030*/ 	.string	"ptxas"
        /*0030*/ 	.string	"Cuda compilation tools, release 13.0, V13.0.88"
        /*0030*/ 	.string	"Build cuda_13.0.r13.0/compiler.36424714_0"
        /*0030*/ 	.string	"-arch sm_100 -m 64 "



//--------------------- .note.nv.cuinfo           --------------------------
	.section	.note.nv.cuinfo,"",@"SHT_NOTE"
	.sectionflags	@"SHF_NOTE_NV_CUINFO"
        /*0018*/ 	.short	0x0002
        /*001a*/ 	.short	0x0064
        /*001c*/ 	.short	0x0082
	.zero		2


//--------------------- .nv.info                  --------------------------
	.section	.nv.info,"",@"SHT_CUDA_INFO"
	.align	4


	//----- nvinfo : EIATTR_REGCOUNT
	.align		4
        /*0000*/ 	.byte	0x04, 0x2f
        /*0002*/ 	.short	(.L_1 - .L_0)
	.align		4
.L_0:
        /*0004*/ 	.word	index@(_Z15odd_even_kernelPii)
        /*0008*/ 	.word	0x0000000d


	//----- nvinfo : EIATTR_FRAME_SIZE
	.align		4
.L_1:
        /*000c*/ 	.byte	0x04, 0x11
        /*000e*/ 	.short	(.L_3 - .L_2)
	.align		4
.L_2:
        /*0010*/ 	.word	index@(_Z15odd_even_kernelPii)
        /*0014*/ 	.word	0x00000000


	//----- nvinfo : EIATTR_MIN_STACK_SIZE
	.align		4
.L_3:
        /*0018*/ 	.byte	0x04, 0x12
        /*001a*/ 	.short	(.L_5 - .L_4)
	.align		4
.L_4:
        /*001c*/ 	.word	index@(_Z15odd_even_kernelPii)
        /*0020*/ 	.word	0x00000000
.L_5:


//--------------------- .nv.compat                --------------------------
	.section	.nv.compat,"",@"SHT_CUDA_COMPAT_INFO"
	.align	4
        /*0000*/ 	.byte	0x02, 0x09, 0x00, 0x00, 0x02, 0x02, 0x01, 0x00, 0x02, 0x05, 0x05, 0x00, 0x03, 0x07, 0x01, 0x01
        /*0010*/ 	.byte	0x02, 0x03, 0x00, 0x00, 0x02, 0x06, 0x01, 0x00, 0x04, 0x0b, 0x08, 0x00, 0x09, 0x00, 0x00, 0x00
        /*0020*/ 	.byte	0x00, 0x00, 0x00, 0x00


//--------------------- .nv.info._Z15odd_even_kernelPii --------------------------
	.section	.nv.info._Z15odd_even_kernelPii,"",@"SHT_CUDA_INFO"
	.sectionflags	@""
	.align	4


	//----- nvinfo : EIATTR_CUDA_API_VERSION
	.align		4
        /*0000*/ 	.byte	0x04, 0x37
        /*0002*/ 	.short	(.L_7 - .L_6)
.L_6:
        /*0004*/ 	.word	0x00000082


	//----- nvinfo : EIATTR_KPARAM_INFO
	.align		4
.L_7:
        /*0008*/ 	.byte	0x04, 0x17
        /*000a*/ 	.short	(.L_9 - .L_8)
.L_8:
        /*000c*/ 	.word	0x00000000
        /*0010*/ 	.short	0x0001
        /*0012*/ 	.short	0x0008
        /*0014*/ 	.byte	0x00, 0xf0, 0x11, 0x00


	//----- nvinfo : EIATTR_KPARAM_INFO
	.align		4
.L_9:
        /*0018*/ 	.byte	0x04, 0x17
        /*001a*/ 	.short	(.L_11 - .L_10)
.L_10:
        /*001c*/ 	.word	0x00000000
        /*0020*/ 	.short	0x0000
        /*0022*/ 	.short	0x0000
        /*0024*/ 	.byte	0x00, 0xf5, 0x21, 0x00


	//----- nvinfo : EIATTR_SPARSE_MMA_MASK
	.align		4
.L_11:
        /*0028*/ 	.byte	0x03, 0x50
        /*002a*/ 	.short	0x0000


	//----- nvinfo : EIATTR_MAXREG_COUNT
	.align		4
        /*002c*/ 	.byte	0x03, 0x1b
        /*002e*/ 	.short	0x00ff


	//----- nvinfo : EIATTR_NUM_BARRIERS
	.align		4
        /*0030*/ 	.byte	0x02, 0x4c
        /*0032*/ 	.byte	0x01
	.zero		1


	//----- nvinfo : EIATTR_MERCURY_ISA_VERSION
	.align		4
        /*0034*/ 	.byte	0x03, 0x5f
        /*0036*/ 	.short	0x0101


	//----- nvinfo : EIATTR_VRC_CTA_INIT_COUNT
	.align		4
        /*0038*/ 	.byte	0x02, 0x4a
	.zero		1
	.zero		1


	//----- nvinfo : EIATTR_EXIT_INSTR_OFFSETS
	.align		4
        /*003c*/ 	.byte	0x04, 0x1c
        /*003e*/ 	.short	(.L_13 - .L_12)


	//   ....[0]....
.L_12:
        /*0040*/ 	.word	0x00000040


	//   ....[1]....
        /*0044*/ 	.word	0x000003e0


	//----- nvinfo : EIATTR_CRS_STACK_SIZE
	.align		4
.L_13:
        /*0048*/ 	.byte	0x04, 0x1e
        /*004a*/ 	.short	(.L_15 - .L_14)
.L_14:
        /*004c*/ 	.word	0x00000000


	//----- nvinfo : EIATTR_CBANK_PARAM_SIZE
	.align		4
.L_15:
        /*0050*/ 	.byte	0x03, 0x19
        /*0052*/ 	.short	0x000c


	//----- nvinfo : EIATTR_PARAM_CBANK
	.align		4
        /*0054*/ 	.byte	0x04, 0x0a
        /*0056*/ 	.short	(.L_17 - .L_16)
	.align		4
.L_16:
        /*0058*/ 	.word	index@(.nv.constant0._Z15odd_even_kernelPii)
        /*005c*/ 	.short	0x0380
        /*005e*/ 	.short	0x000c


	//----- nvinfo : EIATTR_SW_WAR
	.align		4
.L_17:
        /*0060*/ 	.byte	0x04, 0x36
        /*0062*/ 	.short	(.L_19 - .L_18)
.L_18:
        /*0064*/ 	.word	0x00000008
.L_19:


//--------------------- .nv.callgraph             --------------------------
	.section	.nv.callgraph,"",@"SHT_CUDA_CALLGRAPH"
	.align	4
	.sectionentsize	8
	.align		4
        /*0000*/ 	.word	0x00000000
	.align		4
        /*0004*/ 	.word	0xffffffff
	.align		4
        /*0008*/ 	.word	0x00000000
	.align		4
        /*000c*/ 	.word	0xfffffffe
	.align		4
        /*0010*/ 	.word	0x00000000
	.align		4
        /*0014*/ 	.word	0xfffffffd
	.align		4
        /*0018*/ 	.word	0x00000000
	.align		4
        /*001c*/ 	.word	0xfffffffc


//--------------------- .text._Z15odd_even_kernelPii --------------------------
	.section	.text._Z15odd_even_kernelPii,"ax",@progbits
	.align	128
        .global         _Z15odd_even_kernelPii
        .type           _Z15odd_even_kernelPii,@function
        .size           _Z15odd_even_kernelPii,(.L_x_7 - _Z15odd_even_kernelPii)
        .other          _Z15odd_even_kernelPii,@"STO_CUDA_ENTRY STV_DEFAULT"
_Z15odd_even_kernelPii:
.text._Z15odd_even_kernelPii:
[----:B------:R-:W-:Y:S01]  /*0000*/  LDC R1, c[0x0][0x37c] ;  /* 0x0000df00ff017b82 */ /* 0x000fe20000000800 */
[----:B------:R-:W0:Y:S01]  /*0010*/  S2R R7, SR_TID.X ;  /* 0x0000000000077919 */ /* 0x000e220000002100 */
[----:B------:R-:W0:Y:S02]  /*0020*/  LDCU UR8, c[0x0][0x388] ;  /* 0x00007100ff0877ac */ /* 0x000e240008000800 */
[----:B0-----:R-:W-:-:S13]  /*0030*/  ISETP.GE.AND P0, PT, R7, UR8, PT ;  /* 0x0000000807007c0c */ /* 0x001fda000bf06270 */
[----:B------:R-:W-:Y:S05]  /*0040*/  @P0 EXIT ;  /* 0x000000000000094d */ /* 0x000fea0003800000 */
[----:B------:R-:W0:Y:S01]  /*0050*/  LDC.64 R2, c[0x0][0x380] ;  /* 0x0000e000ff027b82 */ /* 0x000e220000000a00 */
[----:B------:R-:W1:Y:S01]  /*0060*/  LDCU.64 UR6, c[0x0][0x358] ;  /* 0x00006b00ff0677ac */ /* 0x000e620008000a00 */
[----:B0-----:R-:W-:-:S06]  /*0070*/  IMAD.WIDE.U32 R2, R7, 0x4, R2 ;  /* 0x0000000407027825 */ /* 0x001fcc00078e0002 */
[----:B------:R-:W-:Y:S06]  /*0080*/  BAR.SYNC.DEFER_BLOCKING 0x0 ;  /* 0x0000000000007b1d */ /* 0x000fec0000010000 */
[----:B-1----:R-:W2:Y:S02]  /*0090*/  LDG.E R0, desc[UR6][R2.64] ;  /* 0x0000000602007981 */ /* 0x002ea4000c1e1900 */
[----:B------:R-:W0:Y:S01]  /*00a0*/  S2UR UR5, SR_CgaCtaId ;  /* 0x00000000000579c3 */ /* 0x000e220000008800 */
[----:B------:R-:W-:Y:S01]  /*00b0*/  UMOV UR4, 0x400 ;  /* 0x0000040000047882 */ /* 0x000fe20000000000 */
[----:B------:R-:W-:Y:S01]  /*00c0*/  ISETP.NE.AND P0, PT, R7, RZ, PT ;  /* 0x000000ff0700720c */ /* 0x000fe20003f05270 */
[----:B0-----:R-:W-:-:S06]  /*00d0*/  ULEA UR4, UR5, UR4, 0x18 ;  /* 0x0000000405047291 */ /* 0x001fcc000f8ec0ff */
[----:B------:R-:W-:-:S06]  /*00e0*/  IMAD.U32 R8, RZ, RZ, UR4 ;  /* 0x00000004ff087e24 */ /* 0x000fcc000f8e00ff */
[----:B------:R-:W-:Y:S01]  /*00f0*/  @!P0 STS.U8 [UR4+0x1000], RZ ;  /* 0x001000ffff008988 */ /* 0x000fe20008000004 */
[----:B------:R-:W-:-:S05]  /*0100*/  IMAD R5, R7, 0x4, R8 ;  /* 0x0000000407057824 */ /* 0x000fca00078e0208 */
[----:B--2---:R-:W-:Y:S01]  /*0110*/  STS [R5], R0 ;  /* 0x0000000005007388 */ /* 0x004fe20000000800 */
[----:B------:R-:W-:Y:S06]  /*0120*/  BAR.SYNC.DEFER_BLOCKING 0x0 ;  /* 0x0000000000007b1d */ /* 0x000fec0000010000 */
[----:B------:R-:W0:Y:S02]  /*0130*/  LDS.U8 R4, [R8+0x1000] ;  /* 0x0010000008047984 */ /* 0x000e240000000000 */
[----:B0-----:R-:W-:-:S13]  /*0140*/  ISETP.NE.AND P0, PT, R4, RZ, PT ;  /* 0x000000ff0400720c */ /* 0x001fda0003f05270 */
[----:B------:R-:W-:Y:S05]  /*0150*/  @P0 BRA `(.L_x_0) ;  /* 0x0000000000980947 */ /* 0x000fea0003800000 */
[C---:B------:R-:W-:Y:S01]  /*0160*/  VIADD R4, R7.reuse, 0x1 ;  /* 0x0000000107047836 */ /* 0x040fe20000000000 */
[----:B------:R-:W-:Y:S01]  /*0170*/  LOP3.LUT P0, R0, R7, 0x1, RZ, 0xc0, !PT ;  /* 0x0000000107007812 */ /* 0x000fe2000780c0ff */
[----:B------:R-:W-:Y:S01]  /*0180*/  BSSY.RECONVERGENT B0, `(.L_x_0) ;  /* 0x0000023000007945 */ /* 0x000fe20003800200 */
[----:B------:R-:W-:Y:S02]  /*0190*/  IMAD.MOV.U32 R6, RZ, RZ, 0x1 ;  /* 0x00000001ff067424 */ /* 0x000fe400078e00ff */
[C---:B------:R-:W-:Y:S02]  /*01a0*/  ISETP.NE.AND P1, PT, R4.reuse, UR8, PT ;  /* 0x0000000804007c0c */ /* 0x040fe4000bf25270 */
[----:B------:R-:W-:Y:S02]  /*01b0*/  ISETP.NE.AND P0, PT, R4, UR8, !P0 ;  /* 0x0000000804007c0c */ /* 0x000fe4000c705270 */
[----:B------:R-:W-:-:S13]  /*01c0*/  ISETP.EQ.U32.AND P1, PT, R0, 0x1, P1 ;  /* 0x000000010000780c */ /* 0x000fda0000f22070 */
.L_x_5:
[----:B0-----:R0:W-:Y:S01]  /*01d0*/  STS.U8 [R8+0x1000], R6 ;  /* 0x0010000608007388 */ /* 0x0011e20000000000 */
[----:B------:R-:W-:Y:S04]  /*01e0*/  BSSY.RECONVERGENT B1, `(.L_x_1) ;  /* 0x000000b000017945 */ /* 0x000fe80003800200 */
[----:B------:R-:W-:Y:S05]  /*01f0*/  @!P1 BRA `(.L_x_2) ;  /* 0x0000000000249947 */ /* 0x000fea0003800000 */
[----:B------:R-:W-:Y:S04]  /*0200*/  LDS R0, [R5] ;  /* 0x0000000005007984 */ /* 0x000fe80000000800 */
[----:B------:R-:W1:Y:S02]  /*0210*/  LDS R4, [R5+0x4] ;  /* 0x0000040005047984 */ /* 0x000e640000000800 */
[----:B-1----:R-:W-:-:S13]  /*0220*/  ISETP.GT.AND P2, PT, R0, R4, PT ;  /* 0x000000040000720c */ /* 0x002fda0003f44270 */
[----:B------:R-:W0:Y:S01]  /*0230*/  @P2 S2R R10, SR_CgaCtaId ;  /* 0x00000000000a2919 */ /* 0x000e220000008800 */
[----:B------:R-:W-:Y:S01]  /*0240*/  @P2 MOV R7, 0x400 ;  /* 0x0000040000072802 */ /* 0x000fe20000000f00 */
[----:B------:R1:W-:Y:S04]  /*0250*/  @P2 STS [R5+0x4], R0 ;  /* 0x0000040005002388 */ /* 0x0003e80000000800 */
[----:B------:R1:W-:Y:S01]  /*0260*/  @P2 STS [R5], R4 ;  /* 0x0000000405002388 */ /* 0x0003e20000000800 */
[----:B0-----:R-:W-:-:S05]  /*0270*/  @P2 LEA R8, R10, R7, 0x18 ;  /* 0x000000070a082211 */ /* 0x001fca00078ec0ff */
[----:B------:R1:W-:Y:S02]  /*0280*/  @P2 STS.U8 [R8+0x1000], RZ ;  /* 0x001000ff08002388 */ /* 0x0003e40000000000 */
.L_x_2:
[----:B------:R-:W-:Y:S05]  /*0290*/  BSYNC.RECONVERGENT B1 ;  /* 0x0000000000017941 */ /* 0x000fea0003800200 */
.L_x_1:
[----:B------:R-:W-:Y:S06]  /*02a0*/  BAR.SYNC.DEFER_BLOCKING 0x0 ;  /* 0x0000000000007b1d */ /* 0x000fec0000010000 */
[----:B------:R-:W-:Y:S04]  /*02b0*/  BSSY.RECONVERGENT B1, `(.L_x_3) ;  /* 0x000000b000017945 */ /* 0x000fe80003800200 */
[----:B------:R-:W-:Y:S05]  /*02c0*/  @!P0 BRA `(.L_x_4) ;  /* 0x0000000000248947 */ /* 0x000fea0003800000 */
[----:B-1----:R-:W-:Y:S04]  /*02d0*/  LDS R0, [R5] ;  /* 0x0000000005007984 */ /* 0x002fe80000000800 */
        /* <DEDUP_REMOVED lines=8> */
.L_x_4:
[----:B------:R-:W-:Y:S05]  /*0360*/  BSYNC.RECONVERGENT B1 ;  /* 0x0000000000017941 */ /* 0x000fea0003800200 */
.L_x_3:
[----:B------:R-:W-:Y:S06]  /*0370*/  BAR.SYNC.DEFER_BLOCKING 0x0 ;  /* 0x0000000000007b1d */ /* 0x000fec0000010000 */
[----:B-12---:R-:W1:Y:S02]  /*0380*/  LDS.U8 R0, [R8+0x1000] ;  /* 0x0010000008007984 */ /* 0x006e640000000000 */
[----:B-1----:R-:W-:-:S13]  /*0390*/  ISETP.NE.AND P2, PT, R0, RZ, PT ;  /* 0x000000ff0000720c */ /* 0x002fda0003f45270 */
[----:B------:R-:W-:Y:S05]  /*03a0*/  @!P2 BRA `(.L_x_5) ;  /* 0xfffffffc0088a947 */ /* 0x000fea000383ffff */
[----:B------:R-:W-:Y:S05]  /*03b0*/  BSYNC.RECONVERGENT B0 ;  /* 0x0000000000007941 */ /* 0x000fea0003800200 */
.L_x_0:
[----:B------:R-:W1:Y:S04]  /*03c0*/  LDS R5, [R5] ;  /* 0x0000000005057984 */ /* 0x000e680000000800 */
[----:B-1----:R-:W-:Y:S01]  /*03d0*/  STG.E desc[UR6][R2.64], R5 ;  /* 0x0000000502007986 */ /* 0x002fe2000c101906 */
[----:B------:R-:W-:Y:S05]  /*03e0*/  EXIT ;  /* 0x000000000000794d */ /* 0x000fea0003800000 */
.L_x_6:
[----:B------:R-:W-:-:S00]  /*03f0*/  BRA `(.L_x_6) ;  /* 0xfffffffc00fc7947 */ /* 0x000fc0000383ffff */
[----:B------:R-:W-:-:S00]  /*0400*/  NOP ;  /* 0x0000000000007918 */ /* 0x000fc00000000000 */
[----:B------:R-:W-:-:S00]  /*0410*/  NOP ;  /* 0x0000000000007918 */ /* 0x000fc00000000000 */
[----:B------:R-:W-:-:S00]  /*0420*/  NOP ;  /* 0x0000000000007918 */ /* 0x000fc00000000000 */
[----:B------:R-:W-:-:S00]  /*0430*/  NOP ;  /* 0x0000000000007918 */ /* 0x000fc00000000000 */
[----:B------:R-:W-:-:S00]  /*0440*/  NOP ;  /* 0x0000000000007918 */ /* 0x000fc00000000000 */
[----:B------:R-:W-:-:S00]  /*0450*/  NOP ;  /* 0x0000000000007918 */ /* 0x000fc00000000000 */
[----:B------:R-:W-:-:S00]  /*0460*/  NOP ;  /* 0x0000000000007918 */ /* 0x000fc00000000000 */
[----:B------:R-:W-:-:S00]  /*0470*/  NOP ;  /* 0x0000000000007918 */ /* 0x000fc00000000000 */
.L_x_7:


//--------------------- .nv.shared._Z15odd_even_kernelPii --------------------------
	.section	.nv.shared._Z15odd_even_kernelPii,"aw",@nobits
	.sectionflags	@""
	.align	4
.nv.shared._Z15odd_even_kernelPii:
	.zero		5121


//--------------------- .nv.shared.reserved.0     --------------------------
	.section	.nv.shared.reserved.0,"aw",@nobits
	.weak		__nv_reservedSMEM_offset_0_alias
	.size		__nv_reservedSMEM_offset_0_alias, 0, 64
	.other		__nv_reservedSMEM_offset_0_alias,@"STO_CUDA_RESERVED_SHARED STV_DEFAULT"
__nv_reservedSMEM_offset_0_alias:
	.zero		0
	.zero		64


//--------------------- .nv.constant0._Z15odd_even_kernelPii --------------------------
	.section	.nv.constant0._Z15odd_even_kernelPii,"a",@progbits
	.sectionflags	@""
	.align	4
.nv.constant0._Z15odd_even_kernelPii:
	.zero		908


//--------------------- SYMBOLS --------------------------

	.type		.nv.reservedSmem.offset0,@object
	.size		.nv.reservedSmem.offset0,0x4
	.type		.nv.reservedSmem.cap,@object
	.size		.nv.reservedSmem.cap,0x4
